//
// Generated by NVIDIA NVVM Compiler
//
// Compiler Build ID: CL-36424714
// Cuda compilation tools, release 13.0, V13.0.88
// Based on NVVM 20.0.0
//

.version 9.0
.target sm_100
.address_size 64

	// .globl	_Z15matrixMulKernelPfS_S_i
.extern .func  (.param .b32 func_retval0) vprintf
(
	.param .b64 vprintf_param_0,
	.param .b64 vprintf_param_1
)
;
.global .align 1 .b8 $str[17] = {115, 117, 109, 32, 105, 115, 32, 58, 32, 37, 102, 32, 32, 32, 124, 32};

.visible .entry _Z15matrixMulKernelPfS_S_i(
	.param .u64 .ptr .align 1 _Z15matrixMulKernelPfS_S_i_param_0,
	.param .u64 .ptr .align 1 _Z15matrixMulKernelPfS_S_i_param_1,
	.param .u64 .ptr .align 1 _Z15matrixMulKernelPfS_S_i_param_2,
	.param .u32 _Z15matrixMulKernelPfS_S_i_param_3
)
{
	.local .align 8 .b8 	__local_depot0[8];
	.reg .b64 	%SP;
	.reg .b64 	%SPL;
	.reg .pred 	%p<11>;
	.reg .b32 	%r<43>;
	.reg .b32 	%f<67>;
	.reg .b64 	%rd<70>;
	.reg .b64 	%fd<2>;

	mov.u64 	%SPL, __local_depot0;
	cvta.local.u64 	%SP, %SPL;
	ld.param.u64 	%rd13, [_Z15matrixMulKernelPfS_S_i_param_0];
	ld.param.u64 	%rd14, [_Z15matrixMulKernelPfS_S_i_param_1];
	ld.param.u32 	%r17, [_Z15matrixMulKernelPfS_S_i_param_3];
	cvta.to.global.u64 	%rd1, %rd14;
	cvta.to.global.u64 	%rd2, %rd13;
	mov.u32 	%r18, %ctaid.y;
	mov.u32 	%r19, %ntid.y;
	mov.u32 	%r20, %tid.y;
	mad.lo.s32 	%r1, %r18, %r19, %r20;
	mov.u32 	%r21, %ctaid.x;
	mov.u32 	%r22, %ntid.x;
	mov.u32 	%r23, %tid.x;
	mad.lo.s32 	%r2, %r21, %r22, %r23;
	max.s32 	%r24, %r1, %r2;
	setp.ge.s32 	%p1, %r24, %r17;
	@%p1 bra 	$L__BB0_14;
	mul.lo.s32 	%r3, %r17, %r1;
	and.b32  	%r4, %r17, 7;
	setp.lt.u32 	%p2, %r17, 8;
	mov.f32 	%f66, 0f00000000;
	mov.b32 	%r41, 0;
	@%p2 bra 	$L__BB0_4;
	and.b32  	%r26, %r17, 2147483640;
	neg.s32 	%r39, %r26;
	mul.wide.s32 	%rd15, %r17, 4;
	add.s64 	%rd3, %rd1, %rd15;
	mul.wide.s32 	%rd16, %r17, 8;
	add.s64 	%rd4, %rd1, %rd16;
	mul.wide.s32 	%rd17, %r17, 12;
	add.s64 	%rd5, %rd1, %rd17;
	mul.wide.s32 	%rd18, %r17, 16;
	add.s64 	%rd6, %rd1, %rd18;
	mul.wide.s32 	%rd19, %r17, 24;
	add.s64 	%rd7, %rd1, %rd19;
	mul.wide.s32 	%rd20, %r17, 28;
	add.s64 	%rd8, %rd1, %rd20;
	mul.wide.u32 	%rd21, %r3, 4;
	add.s64 	%rd22, %rd21, %rd2;
	add.s64 	%rd69, %rd22, 16;
	mov.f32 	%f66, 0f00000000;
	mov.u32 	%r38, %r2;
$L__BB0_3:
	.pragma "nounroll";
	and.b32  	%r41, %r17, 2147483640;
	mul.wide.s32 	%rd23, %r38, 4;
	add.s64 	%rd24, %rd3, %rd23;
	add.s64 	%rd25, %rd4, %rd23;
	add.s64 	%rd26, %rd5, %rd23;
	add.s64 	%rd27, %rd6, %rd23;
	mul.wide.s32 	%rd28, %r17, 20;
	add.s64 	%rd29, %rd1, %rd23;
	add.s64 	%rd30, %rd29, %rd28;
	add.s64 	%rd31, %rd7, %rd23;
	add.s64 	%rd32, %rd8, %rd23;
	ld.global.f32 	%f16, [%rd69+-16];
	ld.global.f32 	%f17, [%rd29];
	fma.rn.f32 	%f18, %f16, %f17, %f66;
	ld.global.f32 	%f19, [%rd69+-12];
	ld.global.f32 	%f20, [%rd24];
	fma.rn.f32 	%f21, %f19, %f20, %f18;
	ld.global.f32 	%f22, [%rd69+-8];
	ld.global.f32 	%f23, [%rd25];
	fma.rn.f32 	%f24, %f22, %f23, %f21;
	ld.global.f32 	%f25, [%rd69+-4];
	ld.global.f32 	%f26, [%rd26];
	fma.rn.f32 	%f27, %f25, %f26, %f24;
	ld.global.f32 	%f28, [%rd69];
	ld.global.f32 	%f29, [%rd27];
	fma.rn.f32 	%f30, %f28, %f29, %f27;
	ld.global.f32 	%f31, [%rd69+4];
	ld.global.f32 	%f32, [%rd30];
	fma.rn.f32 	%f33, %f31, %f32, %f30;
	ld.global.f32 	%f34, [%rd69+8];
	ld.global.f32 	%f35, [%rd31];
	fma.rn.f32 	%f36, %f34, %f35, %f33;
	ld.global.f32 	%f37, [%rd69+12];
	ld.global.f32 	%f38, [%rd32];
	fma.rn.f32 	%f66, %f37, %f38, %f36;
	add.s32 	%r39, %r39, 8;
	shl.b32 	%r27, %r17, 3;
	add.s32 	%r38, %r38, %r27;
	add.s64 	%rd69, %rd69, 32;
	setp.ne.s32 	%p3, %r39, 0;
	@%p3 bra 	$L__BB0_3;
$L__BB0_4:
	setp.eq.s32 	%p4, %r4, 0;
	@%p4 bra 	$L__BB0_12;
	and.b32  	%r12, %r17, 3;
	setp.lt.u32 	%p5, %r4, 4;
	@%p5 bra 	$L__BB0_7;
	add.s32 	%r28, %r41, %r3;
	mul.wide.u32 	%rd33, %r28, 4;
	add.s64 	%rd34, %rd2, %rd33;
	ld.global.f32 	%f40, [%rd34];
	mad.lo.s32 	%r29, %r41, %r17, %r2;
	mul.wide.s32 	%rd35, %r29, 4;
	add.s64 	%rd36, %rd1, %rd35;
	ld.global.f32 	%f41, [%rd36];
	fma.rn.f32 	%f42, %f40, %f41, %f66;
	cvt.u64.u32 	%rd37, %r3;
	cvt.u64.u32 	%rd38, %r41;
	add.s64 	%rd39, %rd38, %rd37;
	shl.b64 	%rd40, %rd39, 2;
	add.s64 	%rd41, %rd2, %rd40;
	ld.global.f32 	%f43, [%rd41+4];
	mul.wide.s32 	%rd42, %r17, 4;
	add.s64 	%rd43, %rd36, %rd42;
	ld.global.f32 	%f44, [%rd43];
	fma.rn.f32 	%f45, %f43, %f44, %f42;
	ld.global.f32 	%f46, [%rd41+8];
	add.s64 	%rd44, %rd43, %rd42;
	ld.global.f32 	%f47, [%rd44];
	fma.rn.f32 	%f48, %f46, %f47, %f45;
	ld.global.f32 	%f49, [%rd41+12];
	add.s64 	%rd45, %rd44, %rd42;
	ld.global.f32 	%f50, [%rd45];
	fma.rn.f32 	%f66, %f49, %f50, %f48;
	add.s32 	%r41, %r41, 4;
$L__BB0_7:
	setp.eq.s32 	%p6, %r12, 0;
	@%p6 bra 	$L__BB0_12;
	setp.eq.s32 	%p7, %r12, 1;
	@%p7 bra 	$L__BB0_10;
	add.s32 	%r30, %r41, %r3;
	mul.wide.u32 	%rd46, %r30, 4;
	add.s64 	%rd47, %rd2, %rd46;
	ld.global.f32 	%f52, [%rd47];
	mad.lo.s32 	%r31, %r41, %r17, %r2;
	mul.wide.s32 	%rd48, %r31, 4;
	add.s64 	%rd49, %rd1, %rd48;
	ld.global.f32 	%f53, [%rd49];
	fma.rn.f32 	%f54, %f52, %f53, %f66;
	cvt.u64.u32 	%rd50, %r3;
	cvt.u64.u32 	%rd51, %r41;
	add.s64 	%rd52, %rd51, %rd50;
	shl.b64 	%rd53, %rd52, 2;
	add.s64 	%rd54, %rd2, %rd53;
	ld.global.f32 	%f55, [%rd54+4];
	mul.wide.s32 	%rd55, %r17, 4;
	add.s64 	%rd56, %rd49, %rd55;
	ld.global.f32 	%f56, [%rd56];
	fma.rn.f32 	%f66, %f55, %f56, %f54;
	add.s32 	%r41, %r41, 2;
$L__BB0_10:
	and.b32  	%r32, %r17, 1;
	setp.eq.b32 	%p8, %r32, 1;
	not.pred 	%p9, %p8;
	@%p9 bra 	$L__BB0_12;
	add.s32 	%r33, %r41, %r3;
	mul.wide.u32 	%rd57, %r33, 4;
	add.s64 	%rd58, %rd2, %rd57;
	ld.global.f32 	%f57, [%rd58];
	mad.lo.s32 	%r34, %r41, %r17, %r2;
	mul.wide.s32 	%rd59, %r34, 4;
	add.s64 	%rd60, %rd1, %rd59;
	ld.global.f32 	%f58, [%rd60];
	fma.rn.f32 	%f66, %f57, %f58, %f66;
$L__BB0_12:
	ld.param.u64 	%rd68, [_Z15matrixMulKernelPfS_S_i_param_2];
	add.s32 	%r35, %r3, %r2;
	cvta.to.global.u64 	%rd61, %rd68;
	mul.wide.s32 	%rd62, %r35, 4;
	add.s64 	%rd63, %rd61, %rd62;
	st.global.f32 	[%rd63], %f66;
	setp.ne.s32 	%p10, %r1, 101;
	@%p10 bra 	$L__BB0_14;
	cvt.f64.f32 	%fd1, %f66;
	add.u64 	%rd64, %SP, 0;
	add.u64 	%rd65, %SPL, 0;
	st.local.f64 	[%rd65], %fd1;
	mov.u64 	%rd66, $str;
	cvta.global.u64 	%rd67, %rd66;
	{ // callseq 0, 0
	.param .b64 param0;
	st.param.b64 	[param0], %rd67;
	.param .b64 param1;
	st.param.b64 	[param1], %rd64;
	.param .b32 retval0;
	call.uni (retval0), 
	vprintf, 
	(
	param0, 
	param1
	);
	ld.param.b32 	%r36, [retval0];
	} // callseq 0
$L__BB0_14:
	ret;

}


// ===== COMPILED SASS (sm_100) =====

	.target	sm_100

	.elftype	@"ET_EXEC"


//--------------------- .note.nv.tkinfo           --------------------------
	.section	.note.nv.tkinfo,"",@"SHT_NOTE"
	.sectionflags	@"SHF_NOTE_NV_TKINFO"
	.tkinfo
        /*0018*/ 	.word	0x00000002
        /*0030*/ 	.string	""
        /*0030*/ 	.string	"ptxas"
        /*0030*/ 	.string	"Cuda compilation tools, release 13.0, V13.0.88"
        /*0030*/ 	.string	"Build cuda_13.0.r13.0/compiler.36424714_0"
        /*0030*/ 	.string	"-arch sm_100 -m 64 "



//--------------------- .note.nv.cuinfo           --------------------------
	.section	.note.nv.cuinfo,"",@"SHT_NOTE"
	.sectionflags	@"SHF_NOTE_NV_CUINFO"
        /*0018*/ 	.short	0x0002
        /*001a*/ 	.short	0x0064
        /*001c*/ 	.short	0x0082
	.zero		2


//--------------------- .nv.info                  --------------------------
	.section	.nv.info,"",@"SHT_CUDA_INFO"
	.align	4


	//----- nvinfo : EIATTR_REGCOUNT
	.align		4
        /*0000*/ 	.byte	0x04, 0x2f
        /*0002*/ 	.short	(.L_2 - .L_1)
	.align		4
.L_1:
        /*0004*/ 	.word	index@(_Z15matrixMulKernelPfS_S_i)
        /*0008*/ 	.word	0x0000001e


	//----- nvinfo : EIATTR_FRAME_SIZE
	.align		4
.L_2:
        /*000c*/ 	.byte	0x04, 0x11
        /*000e*/ 	.short	(.L_4 - .L_3)
	.align		4
.L_3:
        /*0010*/ 	.word	index@(_Z15matrixMulKernelPfS_S_i)
        /*0014*/ 	.word	0x00000008


	//----- nvinfo : EIATTR_MIN_STACK_SIZE
	.align		4
.L_4:
        /*0018*/ 	.byte	0x04, 0x12
        /*001a*/ 	.short	(.L_6 - .L_5)
	.align		4
.L_5:
        /*001c*/ 	.word	index@(_Z15matrixMulKernelPfS_S_i)
        /*0020*/ 	.word	0x00000008
.L_6:


//--------------------- .nv.compat                --------------------------
	.section	.nv.compat,"",@"SHT_CUDA_COMPAT_INFO"
	.align	4
        /*0000*/ 	.byte	0x02, 0x09, 0x00, 0x00, 0x02, 0x02, 0x01, 0x00, 0x02, 0x05, 0x05, 0x00, 0x03, 0x07, 0x01, 0x01
        /*0010*/ 	.byte	0x02, 0x03, 0x00, 0x00, 0x02, 0x06, 0x01, 0x00, 0x04, 0x0b, 0x08, 0x00, 0x09, 0x00, 0x00, 0x00
        /*0020*/ 	.byte	0x00, 0x00, 0x00, 0x00


//--------------------- .nv.info._Z15matrixMulKernelPfS_S_i --------------------------
	.section	.nv.info._Z15matrixMulKernelPfS_S_i,"",@"SHT_CUDA_INFO"
	.sectionflags	@""
	.align	4


	//----- nvinfo : EIATTR_CUDA_API_VERSION
	.align		4
        /*0000*/ 	.byte	0x04, 0x37
        /*0002*/ 	.short	(.L_8 - .L_7)
.L_7:
        /*0004*/ 	.word	0x00000082


	//----- nvinfo : EIATTR_KPARAM_INFO
	.align		4
.L_8:
        /*0008*/ 	.byte	0x04, 0x17
        /*000a*/ 	.short	(.L_10 - .L_9)
.L_9:
        /*000c*/ 	.word	0x00000000
        /*0010*/ 	.short	0x0003
        /*0012*/ 	.short	0x0018
        /*0014*/ 	.byte	0x00, 0xf0, 0x11, 0x00


	//----- nvinfo : EIATTR_KPARAM_INFO
	.align		4
.L_10:
        /*0018*/ 	.byte	0x04, 0x17
        /*001a*/ 	.short	(.L_12 - .L_11)
.L_11:
        /*001c*/ 	.word	0x00000000
        /*0020*/ 	.short	0x0002
        /*0022*/ 	.short	0x0010
        /*0024*/ 	.byte	0x00, 0xf5, 0x21, 0x00


	//----- nvinfo : EIATTR_KPARAM_INFO
	.align		4
.L_12:
        /*0028*/ 	.byte	0x04, 0x17
        /*002a*/ 	.short	(.L_14 - .L_13)
.L_13:
        /*002c*/ 	.word	0x00000000
        /*0030*/ 	.short	0x0001
        /*0032*/ 	.short	0x0008
        /*0034*/ 	.byte	0x00, 0xf5, 0x21, 0x00


	//----- nvinfo : EIATTR_KPARAM_INFO
	.align		4
.L_14:
        /*0038*/ 	.byte	0x04, 0x17
        /*003a*/ 	.short	(.L_16 - .L_15)
.L_15:
        /*003c*/ 	.word	0x00000000
        /*0040*/ 	.short	0x0000
        /*0042*/ 	.short	0x0000
        /*0044*/ 	.byte	0x00, 0xf5, 0x21, 0x00


	//----- nvinfo : EIATTR_SPARSE_MMA_MASK
	.align		4
.L_16:
        /*0048*/ 	.byte	0x03, 0x50
        /*004a*/ 	.short	0x0000


	//----- nvinfo : EIATTR_MAXREG_COUNT
	.align		4
        /*004c*/ 	.byte	0x03, 0x1b
        /*004e*/ 	.short	0x00ff


	//----- nvinfo : EIATTR_EXTERNS
	.align		4
        /*0050*/ 	.byte	0x04, 0x0f
        /*0052*/ 	.short	(.L_18 - .L_17)


	//   ....[0]....
	.align		4
.L_17:
        /*0054*/ 	.word	index@(vprintf)


	//----- nvinfo : EIATTR_MERCURY_ISA_VERSION
	.align		4
.L_18:
        /*0058*/ 	.byte	0x03, 0x5f
        /*005a*/ 	.short	0x0101


	//----- nvinfo : EIATTR_VRC_CTA_INIT_COUNT
	.align		4
        /*005c*/ 	.byte	0x02, 0x4a
	.zero		1
	.zero		1


	//----- nvinfo : EIATTR_SYSCALL_OFFSETS
	.align		4
        /*0060*/ 	.byte	0x04, 0x46
        /*0062*/ 	.short	(.L_20 - .L_19)


	//   ....[0]....
.L_19:
        /*0064*/ 	.word	0x00000be0


	//----- nvinfo : EIATTR_EXIT_INSTR_OFFSETS
	.align		4
.L_20:
        /*0068*/ 	.byte	0x04, 0x1c
        /*006a*/ 	.short	(.L_22 - .L_21)


	//   ....[0]....
.L_21:
        /*006c*/ 	.word	0x00000120


	//   ....[1]....
        /*0070*/ 	.word	0x00000b30


	//   ....[2]....
        /*0074*/ 	.word	0x00000bf0


	//----- nvinfo : EIATTR_CRS_STACK_SIZE
	.align		4
.L_22:
        /*0078*/ 	.byte	0x04, 0x1e
        /*007a*/ 	.short	(.L_24 - .L_23)
.L_23:
        /*007c*/ 	.word	0x00000000


	//----- nvinfo : EIATTR_CBANK_PARAM_SIZE
	.align		4
.L_24:
        /*0080*/ 	.byte	0x03, 0x19
        /*0082*/ 	.short	0x001c


	//----- nvinfo : EIATTR_PARAM_CBANK
	.align		4
        /*0084*/ 	.byte	0x04, 0x0a
        /*0086*/ 	.short	(.L_26 - .L_25)
	.align		4
.L_25:
        /*0088*/ 	.word	index@(.nv.constant0._Z15matrixMulKernelPfS_S_i)
        /*008c*/ 	.short	0x0380
        /*008e*/ 	.short	0x001c


	//----- nvinfo : EIATTR_SW_WAR
	.align		4
.L_26:
        /*0090*/ 	.byte	0x04, 0x36
        /*0092*/ 	.short	(.L_28 - .L_27)
.L_27:
        /*0094*/ 	.word	0x00000008
.L_28:


//--------------------- .nv.callgraph             --------------------------
	.section	.nv.callgraph,"",@"SHT_CUDA_CALLGRAPH"
	.align	4
	.sectionentsize	8
	.align		4
        /*0000*/ 	.word	0x00000000
	.align		4
        /*0004*/ 	.word	0xffffffff
	.align		4
        /*0008*/ 	.word	index@(_Z15matrixMulKernelPfS_S_i)
	.align		4
        /*000c*/ 	.word	index@(vprintf)
	.align		4
        /*0010*/ 	.word	0x00000000
	.align		4
        /*0014*/ 	.word	0xfffffffe
	.align		4
        /*0018*/ 	.word	0x00000000
	.align		4
        /*001c*/ 	.word	0xfffffffd
	.align		4
        /*0020*/ 	.word	0x00000000
	.align		4
        /*0024*/ 	.word	0xfffffffc


//--------------------- .nv.constant4             --------------------------
	.section	.nv.constant4,"a",@progbits
	.align	8
	.align		8
.nv.constant4:
        /*0000*/ 	.dword	vprintf
	.align		8
        /*0008*/ 	.dword	$str


//--------------------- .text._Z15matrixMulKernelPfS_S_i --------------------------
	.section	.text._Z15matrixMulKernelPfS_S_i,"ax",@progbits
	.align	128
        .global         _Z15matrixMulKernelPfS_S_i
        .type           _Z15matrixMulKernelPfS_S_i,@function
        .size           _Z15matrixMulKernelPfS_S_i,(.L_x_6 - _Z15matrixMulKernelPfS_S_i)
        .other          _Z15matrixMulKernelPfS_S_i,@"STO_CUDA_ENTRY STV_DEFAULT"
_Z15matrixMulKernelPfS_S_i:
.text._Z15matrixMulKernelPfS_S_i:
[----:B------:R-:W0:Y:S01]  /*0000*/  LDC R1, c[0x0][0x37c] ;  /* 0x0000df00ff017b82 */ /* 0x000e220000000800 */
[----:B------:R-:W1:Y:S01]  /*0010*/  S2R R3, SR_TID.Y ;  /* 0x0000000000037919 */ /* 0x000e620000002200 */
[----:B------:R-:W2:Y:S06]  /*0020*/  LDCU UR5, c[0x0][0x2fc] ;  /* 0x00005f80ff0577ac */ /* 0x000eac0008000800 */
[----:B------:R-:W1:Y:S01]  /*0030*/  LDC R12, c[0x0][0x364] ;  /* 0x0000d900ff0c7b82 */ /* 0x000e620000000800 */
[----:B0-----:R-:W-:Y:S01]  /*0040*/  IADD3 R1, PT, PT, R1, -0x8, RZ ;  /* 0xfffffff801017810 */ /* 0x001fe20007ffe0ff */
[----:B------:R-:W0:Y:S01]  /*0050*/  S2R R0, SR_TID.X ;  /* 0x0000000000007919 */ /* 0x000e220000002100 */
[----:B------:R-:W3:Y:S01]  /*0060*/  LDCU UR18, c[0x0][0x398] ;  /* 0x00007300ff1277ac */ /* 0x000ee20008000800 */
[----:B------:R-:W4:Y:S04]  /*0070*/  LDCU UR4, c[0x0][0x2f8] ;  /* 0x00005f00ff0477ac */ /* 0x000f280008000800 */
[----:B------:R-:W1:Y:S08]  /*0080*/  S2UR UR6, SR_CTAID.Y ;  /* 0x00000000000679c3 */ /* 0x000e700000002600 */
[----:B------:R-:W0:Y:S08]  /*0090*/  S2UR UR7, SR_CTAID.X ;  /* 0x00000000000779c3 */ /* 0x000e300000002500 */
[----:B------:R-:W0:Y:S01]  /*00a0*/  LDC R13, c[0x0][0x360] ;  /* 0x0000d800ff0d7b82 */ /* 0x000e220000000800 */
[----:B-1----:R-:W-:Y:S01]  /*00b0*/  IMAD R12, R12, UR6, R3 ;  /* 0x000000060c0c7c24 */ /* 0x002fe2000f8e0203 */
[----:B------:R-:W-:-:S13]  /*00c0*/  R2UR UR6, R1 ;  /* 0x00000000010672ca */ /* 0x000fda00000e0000 */
[----:B----4-:R-:W-:Y:S01]  /*00d0*/  UIADD3 UR6, UP0, UPT, UR6, UR4, URZ ;  /* 0x0000000406067290 */ /* 0x010fe2000ff1e0ff */
[----:B0-----:R-:W-:-:S03]  /*00e0*/  IMAD R13, R13, UR7, R0 ;  /* 0x000000070d0d7c24 */ /* 0x001fc6000f8e0200 */
[----:B--2---:R-:W-:Y:S02]  /*00f0*/  UIADD3.X UR5, UPT, UPT, URZ, UR5, URZ, UP0, !UPT ;  /* 0x00000005ff057290 */ /* 0x004fe400087fe4ff */
[----:B------:R-:W-:-:S04]  /*0100*/  VIMNMX R0, PT, PT, R12, R13, !PT ;  /* 0x0000000d0c007248 */ /* 0x000fc80007fe0100 */
[----:B---3--:R-:W-:-:S13]  /*0110*/  ISETP.GE.AND P0, PT, R0, UR18, PT ;  /* 0x0000001200007c0c */ /* 0x008fda000bf06270 */
[----:B------:R-:W-:Y:S05]  /*0120*/  @P0 EXIT ;  /* 0x000000000000094d */ /* 0x000fea0003800000 */
[----:B------:R-:W-:Y:S01]  /*0130*/  UISETP.GE.U32.AND UP0, UPT, UR18, 0x8, UPT ;  /* 0x000000081200788c */ /* 0x000fe2000bf06070 */
[----:B------:R-:W-:Y:S02]  /*0140*/  HFMA2 R0, -RZ, RZ, 0, 0 ;  /* 0x00000000ff007431 */ /* 0x000fe400000001ff */
[----:B------:R-:W-:Y:S01]  /*0150*/  IMAD R14, R12, UR18, RZ ;  /* 0x000000120c0e7c24 */ /* 0x000fe2000f8e02ff */
[----:B------:R-:W0:Y:S01]  /*0160*/  LDCU.64 UR16, c[0x0][0x358] ;  /* 0x00006b00ff1077ac */ /* 0x000e220008000a00 */
[----:B------:R-:W-:-:S04]  /*0170*/  UMOV UR4, URZ ;  /* 0x000000ff00047c82 */ /* 0x000fc80008000000 */
[----:B------:R-:W-:Y:S05]  /*0180*/  BRA.U !UP0, `(.L_x_0) ;  /* 0x0000000508107547 */ /* 0x000fea000b800000 */
[----:B------:R-:W1:Y:S01]  /*0190*/  LDCU.128 UR20, c[0x0][0x380] ;  /* 0x00007000ff1477ac */ /* 0x000e620008000c00 */
[----:B------:R-:W-:Y:S02]  /*01a0*/  MOV R0, RZ ;  /* 0x000000ff00007202 */ /* 0x000fe40000000f00 */
[----:B------:R-:W-:Y:S01]  /*01b0*/  MOV R16, R13 ;  /* 0x0000000d00107202 */ /* 0x000fe20000000f00 */
[----:B------:R-:W-:-:S04]  /*01c0*/  ULOP3.LUT UR4, UR18, 0x7ffffff8, URZ, 0xc0, !UPT ;  /* 0x7ffffff812047892 */ /* 0x000fc8000f8ec0ff */
[----:B------:R-:W-:Y:S01]  /*01d0*/  UIADD3 UR4, UPT, UPT, -UR4, URZ, URZ ;  /* 0x000000ff04047290 */ /* 0x000fe2000fffe1ff */
[----:B-1----:R-:W-:Y:S01]  /*01e0*/  MOV R2, UR20 ;  /* 0x0000001400027c02 */ /* 0x002fe20008000f00 */
[----:B------:R-:W-:Y:S01]  /*01f0*/  IMAD.U32 R3, RZ, RZ, UR21 ;  /* 0x00000015ff037e24 */ /* 0x000fe2000f8e00ff */
[----:B------:R-:W-:Y:S02]  /*0200*/  UIMAD.WIDE UR8, UR18, 0xc, UR22 ;  /* 0x0000000c120878a5 */ /* 0x000fe4000f8e0216 */
[----:B------:R-:W-:Y:S01]  /*0210*/  UIMAD.WIDE UR10, UR18, 0x10, UR22 ;  /* 0x00000010120a78a5 */ /* 0x000fe2000f8e0216 */
[----:B------:R-:W-:Y:S01]  /*0220*/  IMAD.WIDE.U32 R2, R14, 0x4, R2 ;  /* 0x000000040e027825 */ /* 0x000fe200078e0002 */
[----:B------:R-:W-:Y:S02]  /*0230*/  UIMAD.WIDE UR12, UR18, 0x18, UR22 ;  /* 0x00000018120c78a5 */ /* 0x000fe4000f8e0216 */
[----:B------:R-:W-:Y:S01]  /*0240*/  UIMAD.WIDE UR14, UR18, 0x1c, UR22 ;  /* 0x0000001c120e78a5 */ /* 0x000fe2000f8e0216 */
[----:B------:R-:W-:-:S04]  /*0250*/  IADD3 R6, P0, PT, R2, 0x10, RZ ;  /* 0x0000001002067810 */ /* 0x000fc80007f1e0ff */
[----:B------:R-:W-:-:S09]  /*0260*/  IADD3.X R7, PT, PT, RZ, R3, RZ, P0, !PT ;  /* 0x00000003ff077210 */ /* 0x000fd200007fe4ff */
.L_x_1:
[----:B------:R-:W-:Y:S01]  /*0270*/  UIMAD.WIDE UR20, UR18, 0x4, UR22 ;  /* 0x00000004121478a5 */ /* 0x000fe2000f8e0216 */
[----:B------:R-:W-:-:S05]  /*0280*/  HFMA2 R11, -RZ, RZ, 0, 2.384185791015625e-07 ;  /* 0x00000004ff0b7431 */ /* 0x000fca00000001ff */
[----:B------:R-:W-:Y:S01]  /*0290*/  MOV R3, UR21 ;  /* 0x0000001500037c02 */ /* 0x000fe20008000f00 */
[----:B------:R-:W-:Y:S01]  /*02a0*/  IMAD.U32 R2, RZ, RZ, UR20 ;  /* 0x00000014ff027e24 */ /* 0x000fe2000f8e00ff */
[----:B------:R-:W-:-:S03]  /*02b0*/  UIMAD.WIDE UR20, UR18, 0x8, UR22 ;  /* 0x00000008121478a5 */ /* 0x000fc6000f8e0216 */
[----:B------:R-:W-:-:S03]  /*02c0*/  IMAD.WIDE R2, R16, 0x4, R2 ;  /* 0x0000000410027825 */ /* 0x000fc600078e0202 */
[----:B------:R-:W-:Y:S01]  /*02d0*/  MOV R4, UR20 ;  /* 0x0000001400047c02 */ /* 0x000fe20008000f00 */
[----:B------:R-:W-:Y:S01]  /*02e0*/  IMAD.WIDE R10, R16, R11, UR22 ;  /* 0x00000016100a7e25 */ /* 0x000fe2000f8e020b */
[----:B0-----:R0:W2:Y:S03]  /*02f0*/  LDG.E R21, desc[UR16][R2.64] ;  /* 0x0000001002157981 */ /* 0x0010a6000c1e1900 */
[----:B------:R-:W-:Y:S01]  /*0300*/  IMAD.U32 R5, RZ, RZ, UR21 ;  /* 0x00000015ff057e24 */ /* 0x000fe2000f8e00ff */
[----:B------:R1:W3:Y:S01]  /*0310*/  LDG.E R15, desc[UR16][R10.64] ;  /* 0x000000100a0f7981 */ /* 0x0002e2000c1e1900 */
[----:B0-----:R-:W-:Y:S02]  /*0320*/  MOV R2, R6 ;  /* 0x0000000600027202 */ /* 0x001fe40000000f00 */
[----:B------:R-:W-:Y:S01]  /*0330*/  MOV R3, R7 ;  /* 0x0000000700037202 */ /* 0x000fe20000000f00 */
[----:B------:R-:W-:-:S02]  /*0340*/  HFMA2 R7, -RZ, RZ, 0, 2.384185791015625e-07 ;  /* 0x00000004ff077431 */ /* 0x000fc400000001ff */
[C---:B------:R-:W-:Y:S02]  /*0350*/  IMAD.WIDE R26, R16.reuse, 0x4, R4 ;  /* 0x00000004101a7825 */ /* 0x040fe400078e0204 */
[----:B------:R-:W3:Y:S02]  /*0360*/  LDG.E R17, desc[UR16][R2.64+-0x10] ;  /* 0xfffff01002117981 */ /* 0x000ee4000c1e1900 */
[----:B------:R-:W-:Y:S01]  /*0370*/  IMAD.U32 R23, RZ, RZ, UR18 ;  /* 0x00000012ff177e24 */ /* 0x000fe2000f8e00ff */
[----:B------:R-:W-:Y:S01]  /*0380*/  MOV R9, 0x4 ;  /* 0x0000000400097802 */ /* 0x000fe20000000f00 */
[----:B------:R-:W2:Y:S01]  /*0390*/  LDG.E R20, desc[UR16][R2.64+-0xc] ;  /* 0xfffff41002147981 */ /* 0x000ea2000c1e1900 */
[----:B------:R-:W-:-:S03]  /*03a0*/  IMAD.WIDE R4, R16, R7, UR8 ;  /* 0x0000000810047e25 */ /* 0x000fc6000f8e0207 */
[----:B------:R0:W4:Y:S01]  /*03b0*/  LDG.E R19, desc[UR16][R26.64] ;  /* 0x000000101a137981 */ /* 0x000122000c1e1900 */
[----:B------:R-:W-:-:S04]  /*03c0*/  IMAD.WIDE R6, R23, 0x14, R10 ;  /* 0x0000001417067825 */ /* 0x000fc800078e020a */
[----:B-1----:R-:W-:Y:S01]  /*03d0*/  HFMA2 R11, -RZ, RZ, 0, 2.384185791015625e-07 ;  /* 0x00000004ff0b7431 */ /* 0x002fe200000001ff */
[----:B------:R-:W4:Y:S01]  /*03e0*/  LDG.E R18, desc[UR16][R2.64+-0x8] ;  /* 0xfffff81002127981 */ /* 0x000f22000c1e1900 */
[----:B------:R-:W-:-:S03]  /*03f0*/  IMAD.WIDE R8, R16, R9, UR10 ;  /* 0x0000000a10087e25 */ /* 0x000fc6000f8e0209 */
[----:B------:R1:W5:Y:S04]  /*0400*/  LDG.E R23, desc[UR16][R4.64] ;  /* 0x0000001004177981 */ /* 0x000368000c1e1900 */
[----:B------:R-:W5:Y:S01]  /*0410*/  LDG.E R22, desc[UR16][R2.64+-0x4] ;  /* 0xfffffc1002167981 */ /* 0x000f62000c1e1900 */
[----:B0-----:R-:W-:Y:S01]  /*0420*/  MOV R27, 0x4 ;  /* 0x00000004001b7802 */ /* 0x001fe20000000f00 */
[C---:B------:R-:W-:Y:S02]  /*0430*/  IMAD.WIDE R10, R16.reuse, R11, UR12 ;  /* 0x0000000c100a7e25 */ /* 0x040fe4000f8e020b */
[----:B------:R-:W5:Y:S04]  /*0440*/  LDG.E R9, desc[UR16][R8.64] ;  /* 0x0000001008097981 */ /* 0x000f68000c1e1900 */
[----:B------:R-:W5:Y:S01]  /*0450*/  LDG.E R24, desc[UR16][R2.64] ;  /* 0x0000001002187981 */ /* 0x000f62000c1e1900 */
[----:B-1----:R-:W-:-:S03]  /*0460*/  IMAD.WIDE R4, R16, R27, UR14 ;  /* 0x0000000e10047e25 */ /* 0x002fc6000f8e021b */
[----:B------:R-:W5:Y:S04]  /*0470*/  LDG.E R6, desc[UR16][R6.64] ;  /* 0x0000001006067981 */ /* 0x000f68000c1e1900 */
[----:B------:R-:W5:Y:S04]  /*0480*/  LDG.E R25, desc[UR16][R2.64+0x4] ;  /* 0x0000041002197981 */ /* 0x000f68000c1e1900 */
[----:B------:R-:W5:Y:S04]  /*0490*/  LDG.E R11, desc[UR16][R10.64] ;  /* 0x000000100a0b7981 */ /* 0x000f68000c1e1900 */
[----:B------:R-:W5:Y:S04]  /*04a0*/  LDG.E R26, desc[UR16][R2.64+0x8] ;  /* 0x00000810021a7981 */ /* 0x000f68000c1e1900 */
[----:B------:R0:W5:Y:S04]  /*04b0*/  LDG.E R4, desc[UR16][R4.64] ;  /* 0x0000001004047981 */ /* 0x000168000c1e1900 */
[----:B------:R-:W5:Y:S01]  /*04c0*/  LDG.E R27, desc[UR16][R2.64+0xc] ;  /* 0x00000c10021b7981 */ /* 0x000f62000c1e1900 */
[----:B------:R-:W-:-:S04]  /*04d0*/  UIADD3 UR4, UPT, UPT, UR4, 0x8, URZ ;  /* 0x0000000804047890 */ /* 0x000fc8000fffe0ff */
[----:B------:R-:W-:Y:S01]  /*04e0*/  UISETP.NE.AND UP0, UPT, UR4, URZ, UPT ;  /* 0x000000ff0400728c */ /* 0x000fe2000bf05270 */
[----:B0-----:R-:W-:-:S05]  /*04f0*/  IMAD.U32 R5, RZ, RZ, UR18 ;  /* 0x00000012ff057e24 */ /* 0x001fca000f8e00ff */
[----:B------:R-:W-:Y:S01]  /*0500*/  LEA R16, R5, R16, 0x3 ;  /* 0x0000001005107211 */ /* 0x000fe200078e18ff */
[----:B---3--:R-:W-:-:S04]  /*0510*/  FFMA R15, R17, R15, R0 ;  /* 0x0000000f110f7223 */ /* 0x008fc80000000000 */
[----:B--2---:R-:W-:-:S04]  /*0520*/  FFMA R15, R20, R21, R15 ;  /* 0x00000015140f7223 */ /* 0x004fc8000000000f */
[----:B----4-:R-:W-:-:S04]  /*0530*/  FFMA R15, R18, R19, R15 ;  /* 0x00000013120f7223 */ /* 0x010fc8000000000f */
[----:B-----5:R-:W-:-:S04]  /*0540*/  FFMA R15, R22, R23, R15 ;  /* 0x00000017160f7223 */ /* 0x020fc8000000000f */
[----:B------:R-:W-:-:S04]  /*0550*/  FFMA R24, R24, R9, R15 ;  /* 0x0000000918187223 */ /* 0x000fc8000000000f */
[----:B------:R-:W-:Y:S01]  /*0560*/  FFMA R25, R25, R6, R24 ;  /* 0x0000000619197223 */ /* 0x000fe20000000018 */
[----:B------:R-:W-:-:S03]  /*0570*/  IADD3 R6, P0, PT, R2, 0x20, RZ ;  /* 0x0000002002067810 */ /* 0x000fc60007f1e0ff */
[----:B------:R-:W-:Y:S01]  /*0580*/  FFMA R26, R26, R11, R25 ;  /* 0x0000000b1a1a7223 */ /* 0x000fe20000000019 */
[----:B------:R-:W-:-:S03]  /*0590*/  IADD3.X R7, PT, PT, RZ, R3, RZ, P0, !PT ;  /* 0x00000003ff077210 */ /* 0x000fc600007fe4ff */
[----:B------:R-:W-:Y:S01]  /*05a0*/  FFMA R0, R27, R4, R26 ;  /* 0x000000041b007223 */ /* 0x000fe2000000001a */
[----:B------:R-:W-:Y:S06]  /*05b0*/  BRA.U UP0, `(.L_x_1) ;  /* 0xfffffffd002c7547 */ /* 0x000fec000b83ffff */
[----:B------:R-:W-:-:S12]  /*05c0*/  ULOP3.LUT UR4, UR18, 0x7ffffff8, URZ, 0xc0, !UPT ;  /* 0x7ffffff812047892 */ /* 0x000fd8000f8ec0ff */
.L_x_0:
[----:B------:R-:W-:-:S04]  /*05d0*/  ULOP3.LUT UR8, UR18, 0x7, URZ, 0xc0, !UPT ;  /* 0x0000000712087892 */ /* 0x000fc8000f8ec0ff */
[----:B------:R-:W-:-:S09]  /*05e0*/  UISETP.NE.AND UP0, UPT, UR8, URZ, UPT ;  /* 0x000000ff0800728c */ /* 0x000fd2000bf05270 */
[----:B------:R-:W-:Y:S05]  /*05f0*/  BRA.U !UP0, `(.L_x_2) ;  /* 0x0000000508387547 */ /* 0x000fea000b800000 */
[----:B------:R-:W-:Y:S02]  /*0600*/  UISETP.GE.U32.AND UP0, UPT, UR8, 0x4, UPT ;  /* 0x000000040800788c */ /* 0x000fe4000bf06070 */
[----:B------:R-:W-:-:S04]  /*0610*/  ULOP3.LUT UR7, UR18, 0x3, URZ, 0xc0, !UPT ;  /* 0x0000000312077892 */ /* 0x000fc8000f8ec0ff */
[----:B------:R-:W-:-:S03]  /*0620*/  UISETP.NE.AND UP1, UPT, UR7, URZ, UPT ;  /* 0x000000ff0700728c */ /* 0x000fc6000bf25270 */
[----:B------:R-:W-:Y:S08]  /*0630*/  BRA.U !UP0, `(.L_x_3) ;  /* 0x00000001087c7547 */ /* 0x000ff0000b800000 */
[----:B------:R-:W1:Y:S01]  /*0640*/  LDC.64 R4, c[0x0][0x388] ;  /* 0x0000e200ff047b82 */ /* 0x000e620000000a00 */
[----:B------:R-:W2:Y:S01]  /*0650*/  LDCU.64 UR8, c[0x0][0x380] ;  /* 0x00007000ff0877ac */ /* 0x000ea20008000a00 */
[----:B------:R-:W-:Y:S01]  /*0660*/  MOV R2, UR4 ;  /* 0x0000000400027c02 */ /* 0x000fe20008000f00 */
[C---:B------:R-:W-:Y:S01]  /*0670*/  VIADD R3, R14.reuse, UR4 ;  /* 0x000000040e037c36 */ /* 0x040fe20008000000 */
[----:B------:R-:W-:Y:S02]  /*0680*/  IADD3 R10, P0, PT, R14, UR4, RZ ;  /* 0x000000040e0a7c10 */ /* 0x000fe4000ff1e0ff */
[----:B------:R-:W-:Y:S01]  /*0690*/  MOV R11, UR18 ;  /* 0x00000012000b7c02 */ /* 0x000fe20008000f00 */
[----:B------:R-:W-:Y:S01]  /*06a0*/  IMAD R9, R2, UR18, R13 ;  /* 0x0000001202097c24 */ /* 0x000fe2000f8e020d */
[----:B------:R-:W3:Y:S01]  /*06b0*/  LDC.64 R6, c[0x0][0x380] ;  /* 0x0000e000ff067b82 */ /* 0x000ee20000000a00 */
[----:B------:R-:W-:Y:S02]  /*06c0*/  IMAD.U32 R17, RZ, RZ, UR18 ;  /* 0x00000012ff117e24 */ /* 0x000fe4000f8e00ff */
[----:B-1----:R-:W-:Y:S01]  /*06d0*/  IMAD.WIDE R4, R9, 0x4, R4 ;  /* 0x0000000409047825 */ /* 0x002fe200078e0204 */
[----:B------:R-:W-:-:S05]  /*06e0*/  MOV R9, UR18 ;  /* 0x0000001200097c02 */ /* 0x000fca0008000f00 */
[----:B------:R-:W-:Y:S02]  /*06f0*/  IMAD.WIDE R8, R9, 0x4, R4 ;  /* 0x0000000409087825 */ /* 0x000fe400078e0204 */
[----:B0-----:R-:W4:Y:S02]  /*0700*/  LDG.E R4, desc[UR16][R4.64] ;  /* 0x0000001004047981 */ /* 0x001f24000c1e1900 */
[----:B---3--:R-:W-:Y:S01]  /*0710*/  IMAD.WIDE.U32 R6, R3, 0x4, R6 ;  /* 0x0000000403067825 */ /* 0x008fe200078e0006 */
[----:B------:R-:W-:Y:S01]  /*0720*/  IADD3.X R3, PT, PT, RZ, RZ, RZ, P0, !PT ;  /* 0x000000ffff037210 */ /* 0x000fe200007fe4ff */
[----:B------:R-:W3:Y:S01]  /*0730*/  LDG.E R15, desc[UR16][R8.64] ;  /* 0x00000010080f7981 */ /* 0x000ee2000c1e1900 */
[----:B--2---:R-:W-:-:S03]  /*0740*/  LEA R2, P0, R10, UR8, 0x2 ;  /* 0x000000080a027c11 */ /* 0x004fc6000f8010ff */
[----:B------:R-:W4:Y:S01]  /*0750*/  LDG.E R7, desc[UR16][R6.64] ;  /* 0x0000001006077981 */ /* 0x000f22000c1e1900 */
[----:B------:R-:W-:Y:S01]  /*0760*/  LEA.HI.X R3, R10, UR9, R3, 0x2, P0 ;  /* 0x000000090a037c11 */ /* 0x000fe200080f1403 */
[----:B------:R-:W-:-:S04]  /*0770*/  IMAD.WIDE R10, R11, 0x4, R8 ;  /* 0x000000040b0a7825 */ /* 0x000fc800078e0208 */
[----:B------:R-:W3:Y:S01]  /*0780*/  LDG.E R18, desc[UR16][R2.64+0x4] ;  /* 0x0000041002127981 */ /* 0x000ee2000c1e1900 */
[----:B------:R-:W-:-:S03]  /*0790*/  IMAD.WIDE R16, R17, 0x4, R10 ;  /* 0x0000000411107825 */ /* 0x000fc600078e020a */
[----:B------:R-:W2:Y:S04]  /*07a0*/  LDG.E R19, desc[UR16][R10.64] ;  /* 0x000000100a137981 */ /* 0x000ea8000c1e1900 */
[----:B------:R-:W2:Y:S04]  /*07b0*/  LDG.E R20, desc[UR16][R2.64+0x8] ;  /* 0x0000081002147981 */ /* 0x000ea8000c1e1900 */
[----:B------:R-:W5:Y:S04]  /*07c0*/  LDG.E R22, desc[UR16][R2.64+0xc] ;  /* 0x00000c1002167981 */ /* 0x000f68000c1e1900 */
[----:B------:R-:W5:Y:S01]  /*07d0*/  LDG.E R16, desc[UR16][R16.64] ;  /* 0x0000001010107981 */ /* 0x000f62000c1e1900 */
[----:B------:R-:W-:Y:S01]  /*07e0*/  UIADD3 UR4, UPT, UPT, UR4, 0x4, URZ ;  /* 0x0000000404047890 */ /* 0x000fe2000fffe0ff */
[----:B----4-:R-:W-:-:S04]  /*07f0*/  FFMA R7, R7, R4, R0 ;  /* 0x0000000407077223 */ /* 0x010fc80000000000 */
[----:B---3--:R-:W-:-:S04]  /*0800*/  FFMA R7, R18, R15, R7 ;  /* 0x0000000f12077223 */ /* 0x008fc80000000007 */
[----:B--2---:R-:W-:-:S04]  /*0810*/  FFMA R7, R20, R19, R7 ;  /* 0x0000001314077223 */ /* 0x004fc80000000007 */
[----:B-----5:R-:W-:-:S07]  /*0820*/  FFMA R0, R22, R16, R7 ;  /* 0x0000001016007223 */ /* 0x020fce0000000007 */
.L_x_3:
[----:B------:R-:W-:Y:S05]  /*0830*/  BRA.U !UP1, `(.L_x_2) ;  /* 0x0000000109a87547 */ /* 0x000fea000b800000 */
[----:B------:R-:W-:Y:S01]  /*0840*/  UISETP.NE.AND UP0, UPT, UR7, 0x1, UPT ;  /* 0x000000010700788c */ /* 0x000fe2000bf05270 */
[----:B------:R-:W-:Y:S01]  /*0850*/  IMAD.U32 R2, RZ, RZ, UR4 ;  /* 0x00000004ff027e24 */ /* 0x000fe2000f8e00ff */
[----:B------:R-:W-:Y:S02]  /*0860*/  ULOP3.LUT UR7, UR18, 0x1, URZ, 0xc0, !UPT ;  /* 0x0000000112077892 */ /* 0x000fe4000f8ec0ff */
[----:B------:R-:W-:Y:S02]  /*0870*/  IMAD.U32 R17, RZ, RZ, UR18 ;  /* 0x00000012ff117e24 */ /* 0x000fe4000f8e00ff */
[----:B------:R-:W-:Y:S01]  /*0880*/  UISETP.NE.U32.AND UP1, UPT, UR7, 0x1, UPT ;  /* 0x000000010700788c */ /* 0x000fe2000bf25070 */
[----:B------:R-:W-:-:S04]  /*0890*/  PLOP3.LUT P1, PT, PT, PT, UP0, 0x80, 0x8 ;  /* 0x000000000008781c */ /* 0x000fc80003f2f008 */
[----:B------:R-:W1:Y:S01]  /*08a0*/  @UP0 LDCU.128 UR8, c[0x0][0x380] ;  /* 0x00007000ff0807ac */ /* 0x000e620008000c00 */
[----:B------:R-:W-:Y:S01]  /*08b0*/  PLOP3.LUT P0, PT, PT, PT, UP1, 0x80, 0x8 ;  /* 0x000000000008781c */ /* 0x000fe20003f0f018 */
[----:B------:R-:W2:Y:S04]  /*08c0*/  @UP0 LDCU.64 UR12, c[0x0][0x380] ;  /* 0x00007000ff0c07ac */ /* 0x000ea80008000a00 */
[----:B------:R-:W3:Y:S03]  /*08d0*/  @!UP1 LDCU.128 UR20, c[0x0][0x380] ;  /* 0x00007000ff1497ac */ /* 0x000ee60008000c00 */
[C---:B------:R-:W-:Y:S02]  /*08e0*/  @P1 IADD3 R3, PT, PT, R14.reuse, UR4, RZ ;  /* 0x000000040e031c10 */ /* 0x040fe4000fffe0ff */
[----:B------:R-:W-:Y:S01]  /*08f0*/  @P1 IADD3 R6, P2, PT, R14, UR4, RZ ;  /* 0x000000040e061c10 */ /* 0x000fe2000ff5e0ff */
[----:B------:R-:W-:-:S03]  /*0900*/  @UP0 UIADD3 UR4, UPT, UPT, UR4, 0x2, URZ ;  /* 0x0000000204040890 */ /* 0x000fc6000fffe0ff */
[----:B------:R-:W-:Y:S02]  /*0910*/  @P1 IADD3.X R7, PT, PT, RZ, RZ, RZ, P2, !PT ;  /* 0x000000ffff071210 */ /* 0x000fe400017fe4ff */
[----:B-1----:R-:W-:Y:S02]  /*0920*/  MOV R10, UR8 ;  /* 0x00000008000a7c02 */ /* 0x002fe40008000f00 */
[----:B------:R-:W-:Y:S02]  /*0930*/  MOV R11, UR9 ;  /* 0x00000009000b7c02 */ /* 0x000fe40008000f00 */
[----:B------:R-:W-:Y:S02]  /*0940*/  MOV R4, UR10 ;  /* 0x0000000a00047c02 */ /* 0x000fe40008000f00 */
[----:B------:R-:W-:Y:S01]  /*0950*/  MOV R5, UR11 ;  /* 0x0000000b00057c02 */ /* 0x000fe20008000f00 */
[----:B------:R-:W-:-:S04]  /*0960*/  @P1 IMAD.WIDE.U32 R10, R3, 0x4, R10 ;  /* 0x00000004030a1825 */ /* 0x000fc800078e000a */
[----:B------:R-:W-:Y:S01]  /*0970*/  @P1 IMAD R3, R2, UR18, R13 ;  /* 0x0000001202031c24 */ /* 0x000fe2000f8e020d */
[----:B--2---:R-:W-:Y:S01]  /*0980*/  @P1 LEA R2, P2, R6, UR12, 0x2 ;  /* 0x0000000c06021c11 */ /* 0x004fe2000f8410ff */
[----:B------:R-:W-:Y:S01]  /*0990*/  @!P0 VIADD R15, R14, UR4 ;  /* 0x000000040e0f8c36 */ /* 0x000fe20008000000 */
[----:B------:R-:W-:Y:S01]  /*09a0*/  MOV R18, UR4 ;  /* 0x0000000400127c02 */ /* 0x000fe20008000f00 */
[----:B------:R-:W-:Y:S01]  /*09b0*/  @P1 IMAD.WIDE R4, R3, 0x4, R4 ;  /* 0x0000000403041825 */ /* 0x000fe200078e0204 */
[----:B------:R-:W-:Y:S01]  /*09c0*/  @P1 LEA.HI.X R3, R6, UR13, R7, 0x2, P2 ;  /* 0x0000000d06031c11 */ /* 0x000fe200090f1407 */
[----:B0-----:R-:W2:Y:S01]  /*09d0*/  @P1 LDG.E R11, desc[UR16][R10.64] ;  /* 0x000000100a0b1981 */ /* 0x001ea2000c1e1900 */
[----:B---3--:R-:W-:Y:S01]  /*09e0*/  MOV R8, UR20 ;  /* 0x0000001400087c02 */ /* 0x008fe20008000f00 */
[----:B------:R-:W-:Y:S01]  /*09f0*/  @!P0 IMAD R19, R18, UR18, R13 ;  /* 0x0000001212138c24 */ /* 0x000fe2000f8e020d */
[----:B------:R-:W-:Y:S01]  /*0a00*/  MOV R9, UR21 ;  /* 0x0000001500097c02 */ /* 0x000fe20008000f00 */
[----:B------:R-:W-:Y:S01]  /*0a10*/  @P1 IMAD.WIDE R16, R17, 0x4, R4 ;  /* 0x0000000411101825 */ /* 0x000fe200078e0204 */
[----:B------:R-:W-:Y:S01]  /*0a20*/  MOV R6, UR22 ;  /* 0x0000001600067c02 */ /* 0x000fe20008000f00 */
[----:B------:R-:W2:Y:S01]  /*0a30*/  @P1 LDG.E R4, desc[UR16][R4.64] ;  /* 0x0000001004041981 */ /* 0x000ea2000c1e1900 */
[----:B------:R-:W-:Y:S01]  /*0a40*/  MOV R7, UR23 ;  /* 0x0000001700077c02 */ /* 0x000fe20008000f00 */
[----:B------:R-:W-:-:S02]  /*0a50*/  @!P0 IMAD.WIDE.U32 R8, R15, 0x4, R8 ;  /* 0x000000040f088825 */ /* 0x000fc400078e0008 */
[----:B------:R-:W3:Y:S02]  /*0a60*/  @P1 LDG.E R16, desc[UR16][R16.64] ;  /* 0x0000001010101981 */ /* 0x000ee4000c1e1900 */
[----:B------:R-:W-:Y:S02]  /*0a70*/  @!P0 IMAD.WIDE R6, R19, 0x4, R6 ;  /* 0x0000000413068825 */ /* 0x000fe400078e0206 */
[----:B------:R-:W3:Y:S04]  /*0a80*/  @P1 LDG.E R2, desc[UR16][R2.64+0x4] ;  /* 0x0000041002021981 */ /* 0x000ee8000c1e1900 */
[----:B------:R-:W4:Y:S04]  /*0a90*/  @!P0 LDG.E R9, desc[UR16][R8.64] ;  /* 0x0000001008098981 */ /* 0x000f28000c1e1900 */
[----:B------:R-:W4:Y:S01]  /*0aa0*/  @!P0 LDG.E R6, desc[UR16][R6.64] ;  /* 0x0000001006068981 */ /* 0x000f22000c1e1900 */
[----:B--2---:R-:W-:-:S04]  /*0ab0*/  @P1 FFMA R11, R11, R4, R0 ;  /* 0x000000040b0b1223 */ /* 0x004fc80000000000 */
[----:B---3--:R-:W-:-:S04]  /*0ac0*/  @P1 FFMA R0, R2, R16, R11 ;  /* 0x0000001002001223 */ /* 0x008fc8000000000b */
[----:B----4-:R-:W-:-:S07]  /*0ad0*/  @!P0 FFMA R0, R9, R6, R0 ;  /* 0x0000000609008223 */ /* 0x010fce0000000000 */
.L_x_2:
[----:B------:R-:W1:Y:S01]  /*0ae0*/  LDC.64 R2, c[0x0][0x390] ;  /* 0x0000e400ff027b82 */ /* 0x000e620000000a00 */
[----:B------:R-:W-:Y:S02]  /*0af0*/  ISETP.NE.AND P0, PT, R12, 0x65, PT ;  /* 0x000000650c00780c */ /* 0x000fe40003f05270 */
[----:B------:R-:W-:-:S05]  /*0b00*/  IADD3 R13, PT, PT, R13, R14, RZ ;  /* 0x0000000e0d0d7210 */ /* 0x000fca0007ffe0ff */
[----:B-1----:R-:W-:-:S05]  /*0b10*/  IMAD.WIDE R2, R13, 0x4, R2 ;  /* 0x000000040d027825 */ /* 0x002fca00078e0202 */
[----:B0-----:R0:W-:Y:S01]  /*0b20*/  STG.E desc[UR16][R2.64], R0 ;  /* 0x0000000002007986 */ /* 0x0011e2000c101910 */
[----:B------:R-:W-:Y:S05]  /*0b30*/  @P0 EXIT ;  /* 0x000000000000094d */ /* 0x000fea0003800000 */
[----:B0-----:R-:W0:Y:S01]  /*0b40*/  F2F.F64.F32 R2, R0 ;  /* 0x0000000000027310 */ /* 0x001e220000201800 */
[----:B------:R-:W-:Y:S01]  /*0b50*/  MOV R8, 0x0 ;  /* 0x0000000000087802 */ /* 0x000fe20000000f00 */
[----:B------:R-:W1:Y:S01]  /*0b60*/  LDCU.64 UR8, c[0x4][0x8] ;  /* 0x01000100ff0877ac */ /* 0x000e620008000a00 */
[----:B------:R-:W-:Y:S02]  /*0b70*/  MOV R6, UR6 ;  /* 0x0000000600067c02 */ /* 0x000fe40008000f00 */
[----:B------:R-:W-:Y:S02]  /*0b80*/  MOV R7, UR5 ;  /* 0x0000000500077c02 */ /* 0x000fe40008000f00 */
[----:B------:R-:W2:Y:S01]  /*0b90*/  LDC.64 R8, c[0x4][R8] ;  /* 0x0100000008087b82 */ /* 0x000ea20000000a00 */
[----:B0-----:R0:W-:Y:S01]  /*0ba0*/  STL.64 [R1], R2 ;  /* 0x0000000201007387 */ /* 0x0011e20000100a00 */
[----:B-1----:R-:W-:Y:S01]  /*0bb0*/  IMAD.U32 R4, RZ, RZ, UR8 ;  /* 0x00000008ff047e24 */ /* 0x002fe2000f8e00ff */
[----:B------:R-:W-:-:S07]  /*0bc0*/  MOV R5, UR9 ;  /* 0x0000000900057c02 */ /* 0x000fce0008000f00 */
[----:B------:R-:W-:-:S07]  /*0bd0*/  LEPC R20, `(.L_x_4) ;  /* 0x000000001014794e */ /* 0x000fce0000000000 */
[----:B0-2---:R-:W-:Y:S05]  /*0be0*/  CALL.ABS.NOINC R8 ;  /* 0x0000000008007343 */ /* 0x005fea0003c00000 */
.L_x_4:
[----:B------:R-:W-:Y:S05]  /*0bf0*/  EXIT ;  /* 0x000000000000794d */ /* 0x000fea0003800000 */
.L_x_5:
[----:B------:R-:W-:-:S00]  /*0c00*/  BRA `(.L_x_5) ;  /* 0xfffffffc00fc7947 */ /* 0x000fc0000383ffff */
[----:B------:R-:W-:-:S00]  /*0c10*/  NOP ;  /* 0x0000000000007918 */ /* 0x000fc00000000000 */
        /* <DEDUP_REMOVED lines=14> */
.L_x_6:


//--------------------- .nv.global.init           --------------------------
	.section	.nv.global.init,"aw",@progbits
.nv.global.init:
	.type		$str,@object
	.size		$str,(.L_0 - $str)
$str:
        /*0000*/ 	.byte	0x73, 0x75, 0x6d, 0x20, 0x69, 0x73, 0x20, 0x3a, 0x20, 0x25, 0x66, 0x20, 0x20, 0x20, 0x7c, 0x20
        /*0010*/ 	.byte	0x00
.L_0:


//--------------------- .nv.shared.reserved.0     --------------------------
	.section	.nv.shared.reserved.0,"aw",@nobits
	.weak		__nv_reservedSMEM_offset_0_alias
	.size		__nv_reservedSMEM_offset_0_alias, 0, 64
	.other		__nv_reservedSMEM_offset_0_alias,@"STO_CUDA_RESERVED_SHARED STV_DEFAULT"
__nv_reservedSMEM_offset_0_alias:
	.zero		0
	.zero		64


//--------------------- .nv.constant0._Z15matrixMulKernelPfS_S_i --------------------------
	.section	.nv.constant0._Z15matrixMulKernelPfS_S_i,"a",@progbits
	.sectionflags	@""
	.align	4
.nv.constant0._Z15matrixMulKernelPfS_S_i:
	.zero		924


//--------------------- SYMBOLS --------------------------

	.type		.nv.reservedSmem.offset0,@object
	.size		.nv.reservedSmem.offset0,0x4
	.type		vprintf,@function
